	.headerflags	@"EF_CUDA_TEXMODE_UNIFIED EF_CUDA_64BIT_ADDRESS EF_CUDA_ACCELERATORS EF_CUDA_SM90 EF_CUDA_VIRTUAL_SM(EF_CUDA_SM90)"
	.elftype	@"ET_EXEC"


//--------------------- .nv.info                  --------------------------
	.section	.nv.info,"",@"SHT_CUDA_INFO"
	.align	4


	//----- nvinfo : EIATTR_REGCOUNT
	.align		4
        /*0000*/ 	.byte	0x04, 0x2f
        /*0002*/ 	.short	(.L_1 - .L_0)
	.align		4
.L_0:
        /*0004*/ 	.word	index@(triton_poi_fused__softmax_2)
        /*0008*/ 	.word	0x00000016


	//----- nvinfo : EIATTR_MIN_STACK_SIZE
	.align		4
.L_1:
        /*000c*/ 	.byte	0x04, 0x12
        /*000e*/ 	.short	(.L_3 - .L_2)
	.align		4
.L_2:
        /*0010*/ 	.word	index@(triton_poi_fused__softmax_2)
        /*0014*/ 	.word	0x00000000


	//----- nvinfo : EIATTR_FRAME_SIZE
	.align		4
.L_3:
        /*0018*/ 	.byte	0x04, 0x11
        /*001a*/ 	.short	(.L_5 - .L_4)
	.align		4
.L_4:
        /*001c*/ 	.word	index@(triton_poi_fused__softmax_2)
        /*0020*/ 	.word	0x00000000


	//----- nvinfo : EIATTR_MIN_STACK_SIZE
	.align		4
.L_5:
        /*0024*/ 	.byte	0x04, 0x12
        /*0026*/ 	.short	(.L_7 - .L_6)
	.align		4
.L_6:
        /*0028*/ 	.word	index@(triton_poi_fused__softmax_2)
        /*002c*/ 	.word	0x00000000
.L_7:


//--------------------- .nv.info.triton_poi_fused__softmax_2 --------------------------
	.section	.nv.info.triton_poi_fused__softmax_2,"",@"SHT_CUDA_INFO"
	.sectionflags	@""
	.align	4


	//----- nvinfo : EIATTR_CUDA_API_VERSION
	.align		4
        /*0000*/ 	.byte	0x04, 0x37
        /*0002*/ 	.short	(.L_9 - .L_8)
.L_8:
        /*0004*/ 	.word	0x0000007c


	//----- nvinfo : EIATTR_KPARAM_INFO
	.align		4
.L_9:
        /*0008*/ 	.byte	0x04, 0x17
        /*000a*/ 	.short	(.L_11 - .L_10)
.L_10:
        /*000c*/ 	.word	0x00000000
        /*0010*/ 	.short	0x0004
        /*0012*/ 	.short	0x0020
        /*0014*/ 	.byte	0x00, 0xf0, 0x11, 0x00


	//----- nvinfo : EIATTR_KPARAM_INFO
	.align		4
.L_11:
        /*0018*/ 	.byte	0x04, 0x17
        /*001a*/ 	.short	(.L_13 - .L_12)
.L_12:
        /*001c*/ 	.word	0x00000000
        /*0020*/ 	.short	0x0003
        /*0022*/ 	.short	0x0018
        /*0024*/ 	.byte	0x00, 0xf4, 0x21, 0x00


	//----- nvinfo : EIATTR_KPARAM_INFO
	.align		4
.L_13:
        /*0028*/ 	.byte	0x04, 0x17
        /*002a*/ 	.short	(.L_15 - .L_14)
.L_14:
        /*002c*/ 	.word	0x00000000
        /*0030*/ 	.short	0x0002
        /*0032*/ 	.short	0x0010
        /*0034*/ 	.byte	0x00, 0xf4, 0x21, 0x00


	//----- nvinfo : EIATTR_KPARAM_INFO
	.align		4
.L_15:
        /*0038*/ 	.byte	0x04, 0x17
        /*003a*/ 	.short	(.L_17 - .L_16)
.L_16:
        /*003c*/ 	.word	0x00000000
        /*0040*/ 	.short	0x0001
        /*0042*/ 	.short	0x0008
        /*0044*/ 	.byte	0x00, 0xf4, 0x21, 0x00


	//----- nvinfo : EIATTR_KPARAM_INFO
	.align		4
.L_17:
        /*0048*/ 	.byte	0x04, 0x17
        /*004a*/ 	.short	(.L_19 - .L_18)
.L_18:
        /*004c*/ 	.word	0x00000000
        /*0050*/ 	.short	0x0000
        /*0052*/ 	.short	0x0000
        /*0054*/ 	.byte	0x00, 0xf4, 0x21, 0x00


	//----- nvinfo : EIATTR_SPARSE_MMA_MASK
	.align		4
.L_19:
        /*0058*/ 	.byte	0x03, 0x50
        /*005a*/ 	.short	0x0000


	//----- nvinfo : EIATTR_MAXREG_COUNT
	.align		4
        /*005c*/ 	.byte	0x03, 0x1b
        /*005e*/ 	.short	0x00ff


	//----- nvinfo : EIATTR_EXIT_INSTR_OFFSETS
	.align		4
        /*0060*/ 	.byte	0x04, 0x1c
        /*0062*/ 	.short	(.L_21 - .L_20)


	//   ....[0]....
.L_20:
        /*0064*/ 	.word	0x00000420


	//   ....[1]....
        /*0068*/ 	.word	0x00000440


	//----- nvinfo : EIATTR_REQNTID
	.align		4
.L_21:
        /*006c*/ 	.byte	0x04, 0x10
        /*006e*/ 	.short	(.L_23 - .L_22)
.L_22:
        /*0070*/ 	.word	0x00000080
        /*0074*/ 	.word	0x00000001
        /*0078*/ 	.word	0x00000001


	//----- nvinfo : EIATTR_CBANK_PARAM_SIZE
	.align		4
.L_23:
        /*007c*/ 	.byte	0x03, 0x19
        /*007e*/ 	.short	0x0024


	//----- nvinfo : EIATTR_PARAM_CBANK
	.align		4
        /*0080*/ 	.byte	0x04, 0x0a
        /*0082*/ 	.short	(.L_25 - .L_24)
	.align		4
.L_24:
        /*0084*/ 	.word	index@(.nv.constant0.triton_poi_fused__softmax_2)
        /*0088*/ 	.short	0x0210
        /*008a*/ 	.short	0x0024


	//----- nvinfo : EIATTR_SW_WAR
	.align		4
.L_25:
        /*008c*/ 	.byte	0x04, 0x36
        /*008e*/ 	.short	(.L_27 - .L_26)
.L_26:
        /*0090*/ 	.word	0x00000008
.L_27:


//--------------------- .nv.callgraph             --------------------------
	.section	.nv.callgraph,"",@"SHT_CUDA_CALLGRAPH"
	.align	4
	.sectionentsize	8
	.align		4
        /*0000*/ 	.word	0x00000000
	.align		4
        /*0004*/ 	.word	0xffffffff
	.align		4
        /*0008*/ 	.word	0x00000000
	.align		4
        /*000c*/ 	.word	0xfffffffe
	.align		4
        /*0010*/ 	.word	0x00000000
	.align		4
        /*0014*/ 	.word	0xfffffffd
	.align		4
        /*0018*/ 	.word	0x00000000
	.align		4
        /*001c*/ 	.word	0xfffffffc


//--------------------- .text.triton_poi_fused__softmax_2 --------------------------
	.section	.text.triton_poi_fused__softmax_2,"ax",@progbits
	.align	128
        .global         triton_poi_fused__softmax_2
        .type           triton_poi_fused__softmax_2,@function
        .size           triton_poi_fused__softmax_2,(.L_x_1 - triton_poi_fused__softmax_2)
        .other          triton_poi_fused__softmax_2,@"STO_CUDA_ENTRY STV_DEFAULT"
triton_poi_fused__softmax_2:
.text.triton_poi_fused__softmax_2:
[----:B------:R-:W0:Y:S01]  /*0000*/  LDC R1, c[0x0][0x28] ;  /* 0x00000a00ff017b82 */ /* 0x000e220000000800 */
[----:B------:R-:W1:Y:S07]  /*0010*/  S2R R0, SR_TID.X ;  /* 0x0000000000007919 */ /* 0x000e6e0000002100 */
[----:B------:R-:W2:Y:S01]  /*0020*/  LDC.64 R8, c[0x0][0x218] ;  /* 0x00008600ff087b82 */ /* 0x000ea20000000a00 */
[----:B------:R-:W-:Y:S01]  /*0030*/  HFMA2.MMA R19, -RZ, RZ, 0, 0 ;  /* 0x00000000ff137435 */ /* 0x000fe200000001ff */
[----:B------:R-:W-:Y:S01]  /*0040*/  CS2R R16, SRZ ;  /* 0x0000000000107805 */ /* 0x000fe2000001ff00 */
[----:B------:R-:W3:Y:S01]  /*0050*/  S2R R7, SR_CTAID.X ;  /* 0x0000000000077919 */ /* 0x000ee20000002500 */
[----:B------:R-:W-:-:S04]  /*0060*/  ULDC.64 UR4, c[0x0][0x208] ;  /* 0x0000820000047ab9 */ /* 0x000fc80000000a00 */
[----:B------:R-:W4:Y:S08]  /*0070*/  LDC.64 R4, c[0x0][0x210] ;  /* 0x00008400ff047b82 */ /* 0x000f300000000a00 */
[----:B------:R-:W5:Y:S08]  /*0080*/  LDC.64 R2, c[0x0][0x220] ;  /* 0x00008800ff027b82 */ /* 0x000f700000000a00 */
[----:B------:R-:W2:Y:S01]  /*0090*/  LDC.64 R12, c[0x0][0x228] ;  /* 0x00008a00ff0c7b82 */ /* 0x000ea20000000a00 */
[----:B-1----:R-:W-:-:S02]  /*00a0*/  SHF.L.U32 R0, R0, 0x1, RZ ;  /* 0x0000000100007819 */ /* 0x002fc400000006ff */
[----:B---3--:R-:W-:Y:S02]  /*00b0*/  SHF.R.S32.HI R6, RZ, 0x17, R7 ;  /* 0x00000017ff067819 */ /* 0x008fe40000011407 */
[----:B------:R-:W-:Y:S02]  /*00c0*/  LOP3.LUT R0, R0, 0xfe, RZ, 0xc0, !PT ;  /* 0x000000fe00007812 */ /* 0x000fe400078ec0ff */
[----:B------:R-:W-:Y:S02]  /*00d0*/  SGXT R6, R6, 0x1 ;  /* 0x000000010606781a */ /* 0x000fe40000000200 */
[----:B------:R-:W-:-:S04]  /*00e0*/  LEA R7, R7, R0, 0x8 ;  /* 0x0000000007077211 */ /* 0x000fc800078e40ff */
[CC--:B------:R-:W-:Y:S01]  /*00f0*/  LEA.HI R0, R6.reuse, R7.reuse, RZ, 0x4 ;  /* 0x0000000706007211 */ /* 0x0c0fe200078f20ff */
[C---:B----4-:R-:W-:Y:S01]  /*0100*/  IMAD.WIDE R4, R7.reuse, 0x4, R4 ;  /* 0x0000000407047825 */ /* 0x050fe200078e0204 */
[----:B------:R-:W-:Y:S02]  /*0110*/  LEA.HI R6, R6, R7, RZ, 0x6 ;  /* 0x0000000706067211 */ /* 0x000fe400078f30ff */
[----:B------:R-:W-:Y:S02]  /*0120*/  SHF.R.S32.HI R0, RZ, 0x4, R0 ;  /* 0x00000004ff007819 */ /* 0x000fe40000011400 */
[----:B------:R-:W-:Y:S02]  /*0130*/  ISETP.GE.AND P6, PT, R7, 0x100, PT ;  /* 0x000001000700780c */ /* 0x000fe40003fc6270 */
[----:B------:R-:W-:Y:S02]  /*0140*/  LEA.HI R10, R0, R0, RZ, 0x2 ;  /* 0x00000000000a7211 */ /* 0x000fe400078f10ff */
[----:B------:R-:W-:-:S02]  /*0150*/  LOP3.LUT R6, R6, 0xffffffc0, RZ, 0xc0, !PT ;  /* 0xffffffc006067812 */ /* 0x000fc400078ec0ff */
[----:B------:R-:W-:Y:S02]  /*0160*/  LOP3.LUT R11, R10, 0xfffffffc, RZ, 0xc0, !PT ;  /* 0xfffffffc0a0b7812 */ /* 0x000fe400078ec0ff */
[----:B------:R-:W-:Y:S02]  /*0170*/  IADD3 R15, R7, -R6, RZ ;  /* 0x80000006070f7210 */ /* 0x000fe40007ffe0ff */
[----:B------:R-:W-:Y:S02]  /*0180*/  CS2R R6, SRZ ;  /* 0x0000000000067805 */ /* 0x000fe4000001ff00 */
[----:B------:R-:W-:Y:S02]  /*0190*/  IADD3 R11, R0, -R11, RZ ;  /* 0x8000000b000b7210 */ /* 0x000fe40007ffe0ff */
[----:B------:R-:W-:Y:S01]  /*01a0*/  MOV R0, RZ ;  /* 0x000000ff00007202 */ /* 0x000fe20000000f00 */
[----:B------:R-:W3:Y:S02]  /*01b0*/  @!P6 LDG.E.64 R16, desc[UR4][R4.64] ;  /* 0x000000040410e981 */ /* 0x000ee4000c1e1b00 */
[----:B--2---:R-:W-:-:S04]  /*01c0*/  IMAD.WIDE R8, R11, 0x4, R8 ;  /* 0x000000040b087825 */ /* 0x004fc800078e0208 */
[C---:B-----5:R-:W-:Y:S01]  /*01d0*/  IMAD.WIDE R10, R15.reuse, 0x4, R2 ;  /* 0x000000040f0a7825 */ /* 0x060fe200078e0202 */
[----:B------:R-:W3:Y:S04]  /*01e0*/  @!P6 LDG.E.EL R19, desc[UR4][R8.64] ;  /* 0x000000040813e981 */ /* 0x000ee8000c2e1900 */
[----:B------:R-:W2:Y:S04]  /*01f0*/  @!P6 LDG.E.EL R0, desc[UR4][R8.64] ;  /* 0x000000040800e981 */ /* 0x000ea8000c2e1900 */
[----:B------:R-:W4:Y:S01]  /*0200*/  @!P6 LDG.E.EL.64 R6, desc[UR4][R10.64] ;  /* 0x000000040a06e981 */ /* 0x000f22000c2e1b00 */
[----:B------:R-:W-:Y:S01]  /*0210*/  CS2R R2, SRZ ;  /* 0x0000000000027805 */ /* 0x000fe2000001ff00 */
[----:B0-----:R-:W-:-:S05]  /*0220*/  IMAD.WIDE R12, R15, 0x4, R12 ;  /* 0x000000040f0c7825 */ /* 0x001fca00078e020c */
[----:B------:R-:W5:Y:S01]  /*0230*/  @!P6 LDG.E.EL.64 R2, desc[UR4][R12.64] ;  /* 0x000000040c02e981 */ /* 0x000f62000c2e1b00 */
[----:B---3--:R-:W-:Y:S01]  /*0240*/  FADD R19, R19, R16 ;  /* 0x0000001013137221 */ /* 0x008fe20000000000 */
[----:B--2---:R-:W-:-:S03]  /*0250*/  FADD R0, R0, R17 ;  /* 0x0000001100007221 */ /* 0x004fc60000000000 */
[----:B----4-:R-:W-:Y:S01]  /*0260*/  FADD R6, R19, -R6 ;  /* 0x8000000613067221 */ /* 0x010fe20000000000 */
[----:B------:R-:W-:-:S03]  /*0270*/  FADD R0, R0, -R7 ;  /* 0x8000000700007221 */ /* 0x000fc60000000000 */
[----:B------:R-:W-:Y:S01]  /*0280*/  FMUL R6, R6, 1.4426950216293334961 ;  /* 0x3fb8aa3b06067820 */ /* 0x000fe20000400000 */
[----:B------:R-:W-:-:S04]  /*0290*/  FMUL R7, R0, 1.4426950216293334961 ;  /* 0x3fb8aa3b00077820 */ /* 0x000fc80000400000 */
[----:B------:R-:W-:Y:S02]  /*02a0*/  FSETP.GEU.AND P2, PT, R6, -126, PT ;  /* 0xc2fc00000600780b */ /* 0x000fe40003f4e000 */
[----:B------:R-:W-:Y:S02]  /*02b0*/  FSETP.GEU.AND P3, PT, R7, -126, PT ;  /* 0xc2fc00000700780b */ /* 0x000fe40003f6e000 */
[C---:B-----5:R-:W-:Y:S02]  /*02c0*/  FSETP.GT.AND P1, PT, |R3|.reuse, 8.50705917302346158658e+37, PT ;  /* 0x7e8000000300780b */ /* 0x060fe40003f24200 */
[C---:B------:R-:W-:Y:S02]  /*02d0*/  FSETP.GT.AND P0, PT, |R2|.reuse, 8.50705917302346158658e+37, PT ;  /* 0x7e8000000200780b */ /* 0x040fe40003f04200 */
[----:B------:R-:W-:Y:S02]  /*02e0*/  FSETP.GEU.AND P5, PT, |R3|, 1.175494350822287508e-38, PT ;  /* 0x008000000300780b */ /* 0x000fe40003fae200 */
[----:B------:R-:W-:-:S03]  /*02f0*/  FSETP.GEU.AND P4, PT, |R2|, 1.175494350822287508e-38, PT ;  /* 0x008000000200780b */ /* 0x000fc60003f8e200 */
[----:B------:R-:W-:Y:S02]  /*0300*/  @!P2 FMUL R6, R6, 0.5 ;  /* 0x3f0000000606a820 */ /* 0x000fe40000400000 */
[----:B------:R-:W-:Y:S02]  /*0310*/  @!P3 FMUL R7, R7, 0.5 ;  /* 0x3f0000000707b820 */ /* 0x000fe40000400000 */
[----:B------:R-:W0:Y:S01]  /*0320*/  MUFU.EX2 R0, R6 ;  /* 0x0000000600007308 */ /* 0x000e220000000800 */
[----:B------:R-:W-:Y:S01]  /*0330*/  @P1 FMUL R3, R3, 0.25 ;  /* 0x3e80000003031820 */ /* 0x000fe20000400000 */
[----:B------:R-:W-:-:S06]  /*0340*/  @P0 FMUL R2, R2, 0.25 ;  /* 0x3e80000002020820 */ /* 0x000fcc0000400000 */
[----:B------:R-:W1:Y:S01]  /*0350*/  MUFU.EX2 R8, R7 ;  /* 0x0000000700087308 */ /* 0x000e620000000800 */
[----:B------:R-:W-:Y:S01]  /*0360*/  @!P5 FMUL R3, R3, 16777216 ;  /* 0x4b8000000303d820 */ /* 0x000fe20000400000 */
[----:B------:R-:W-:-:S06]  /*0370*/  @!P4 FMUL R2, R2, 16777216 ;  /* 0x4b8000000202c820 */ /* 0x000fcc0000400000 */
[----:B------:R-:W2:Y:S01]  /*0380*/  MUFU.RCP R9, R2 ;  /* 0x0000000200097308 */ /* 0x000ea20000001000 */
[----:B0-----:R-:W-:-:S07]  /*0390*/  @!P2 FMUL R0, R0, R0 ;  /* 0x000000000000a220 */ /* 0x001fce0000400000 */
[----:B------:R-:W0:Y:S01]  /*03a0*/  MUFU.RCP R3, R3 ;  /* 0x0000000300037308 */ /* 0x000e220000001000 */
[----:B-1----:R-:W-:Y:S01]  /*03b0*/  @!P3 FMUL R8, R8, R8 ;  /* 0x000000080808b220 */ /* 0x002fe20000400000 */
[----:B------:R-:W-:-:S03]  /*03c0*/  @P0 FMUL R0, R0, 0.25 ;  /* 0x3e80000000000820 */ /* 0x000fc60000400000 */
[----:B------:R-:W-:Y:S01]  /*03d0*/  @P1 FMUL R8, R8, 0.25 ;  /* 0x3e80000008081820 */ /* 0x000fe20000400000 */
[----:B------:R-:W-:-:S03]  /*03e0*/  @!P4 FMUL R0, R0, 16777216 ;  /* 0x4b8000000000c820 */ /* 0x000fc60000400000 */
[----:B------:R-:W-:Y:S01]  /*03f0*/  @!P5 FMUL R8, R8, 16777216 ;  /* 0x4b8000000808d820 */ /* 0x000fe20000400000 */
[----:B--2---:R-:W-:-:S03]  /*0400*/  FMUL R6, R9, R0 ;  /* 0x0000000009067220 */ /* 0x004fc60000400000 */
[----:B0-----:R-:W-:Y:S01]  /*0410*/  FMUL R7, R3, R8 ;  /* 0x0000000803077220 */ /* 0x001fe20000400000 */
[----:B------:R-:W-:Y:S06]  /*0420*/  @P6 EXIT ;  /* 0x000000000000694d */ /* 0x000fec0003800000 */
[----:B------:R-:W-:Y:S01]  /*0430*/  STG.E.64 desc[UR4][R4.64], R6 ;  /* 0x0000000604007986 */ /* 0x000fe2000c101b04 */
[----:B------:R-:W-:Y:S05]  /*0440*/  EXIT ;  /* 0x000000000000794d */ /* 0x000fea0003800000 */
.L_x_0:
[----:B------:R-:W-:-:S00]  /*0450*/  BRA `(.L_x_0) ;  /* 0xfffffffc00fc7947 */ /* 0x000fc0000383ffff */
[----:B------:R-:W-:-:S00]  /*0460*/  NOP ;  /* 0x0000000000007918 */ /* 0x000fc00000000000 */
        /* <DEDUP_REMOVED lines=9> */
.L_x_1:


//--------------------- .nv.constant0.triton_poi_fused__softmax_2 --------------------------
	.section	.nv.constant0.triton_poi_fused__softmax_2,"a",@progbits
	.sectionflags	@""
	.align	4
.nv.constant0.triton_poi_fused__softmax_2:
	.zero		564
